//
// Generated by NVIDIA NVVM Compiler
//
// Compiler Build ID: CL-36424714
// Cuda compilation tools, release 13.0, V13.0.88
// Based on NVVM 20.0.0
//

.version 9.0
.target sm_100
.address_size 64

	// .globl	_Z12printIndicesv
.extern .func  (.param .b32 func_retval0) vprintf
(
	.param .b64 vprintf_param_0,
	.param .b64 vprintf_param_1
)
;
.global .align 1 .b8 $str[90] = {71, 108, 111, 98, 97, 108, 32, 84, 104, 114, 101, 97, 100, 32, 73, 68, 58, 32, 37, 100, 32, 124, 32, 66, 108, 111, 99, 107, 73, 100, 120, 46, 120, 58, 32, 37, 100, 32, 124, 32, 84, 104, 114, 101, 97, 100, 73, 100, 120, 46, 120, 58, 32, 37, 100, 32, 124, 32, 66, 108, 111, 99, 107, 68, 105, 109, 46, 120, 58, 32, 37, 100, 32, 124, 32, 71, 114, 105, 100, 68, 105, 109, 46, 120, 58, 32, 37, 100, 10};

.visible .entry _Z12printIndicesv()
{
	.local .align 8 .b8 	__local_depot0[24];
	.reg .b64 	%SP;
	.reg .b64 	%SPL;
	.reg .b32 	%r<8>;
	.reg .b64 	%rd<5>;

	mov.u64 	%SPL, __local_depot0;
	cvta.local.u64 	%SP, %SPL;
	add.u64 	%rd1, %SP, 0;
	add.u64 	%rd2, %SPL, 0;
	mov.u32 	%r1, %ctaid.x;
	mov.u32 	%r2, %ntid.x;
	mov.u32 	%r3, %tid.x;
	mad.lo.s32 	%r4, %r1, %r2, %r3;
	mov.u32 	%r5, %nctaid.x;
	st.local.v2.u32 	[%rd2], {%r4, %r1};
	st.local.v2.u32 	[%rd2+8], {%r3, %r2};
	st.local.u32 	[%rd2+16], %r5;
	mov.u64 	%rd3, $str;
	cvta.global.u64 	%rd4, %rd3;
	{ // callseq 0, 0
	.param .b64 param0;
	st.param.b64 	[param0], %rd4;
	.param .b64 param1;
	st.param.b64 	[param1], %rd1;
	.param .b32 retval0;
	call.uni (retval0), 
	vprintf, 
	(
	param0, 
	param1
	);
	ld.param.b32 	%r6, [retval0];
	} // callseq 0
	ret;

}


// ===== COMPILED SASS (sm_100) =====

	.target	sm_100

	.elftype	@"ET_EXEC"


//--------------------- .note.nv.tkinfo           --------------------------
	.section	.note.nv.tkinfo,"",@"SHT_NOTE"
	.sectionflags	@"SHF_NOTE_NV_TKINFO"
	.tkinfo
        /*0018*/ 	.word	0x00000002
        /*0030*/ 	.string	""
        /*0030*/ 	.string	"ptxas"
        /*0030*/ 	.string	"Cuda compilation tools, release 13.0, V13.0.88"
        /*0030*/ 	.string	"Build cuda_13.0.r13.0/compiler.36424714_0"
        /*0030*/ 	.string	"-arch sm_100 -m 64 "



//--------------------- .note.nv.cuinfo           --------------------------
	.section	.note.nv.cuinfo,"",@"SHT_NOTE"
	.sectionflags	@"SHF_NOTE_NV_CUINFO"
        /*0018*/ 	.short	0x0002
        /*001a*/ 	.short	0x0064
        /*001c*/ 	.short	0x0082
	.zero		2


//--------------------- .nv.info                  --------------------------
	.section	.nv.info,"",@"SHT_CUDA_INFO"
	.align	4


	//----- nvinfo : EIATTR_REGCOUNT
	.align		4
        /*0000*/ 	.byte	0x04, 0x2f
        /*0002*/ 	.short	(.L_2 - .L_1)
	.align		4
.L_1:
        /*0004*/ 	.word	index@(_Z12printIndicesv)
        /*0008*/ 	.word	0x00000018


	//----- nvinfo : EIATTR_FRAME_SIZE
	.align		4
.L_2:
        /*000c*/ 	.byte	0x04, 0x11
        /*000e*/ 	.short	(.L_4 - .L_3)
	.align		4
.L_3:
        /*0010*/ 	.word	index@(_Z12printIndicesv)
        /*0014*/ 	.word	0x00000018


	//----- nvinfo : EIATTR_MIN_STACK_SIZE
	.align		4
.L_4:
        /*0018*/ 	.byte	0x04, 0x12
        /*001a*/ 	.short	(.L_6 - .L_5)
	.align		4
.L_5:
        /*001c*/ 	.word	index@(_Z12printIndicesv)
        /*0020*/ 	.word	0x00000018
.L_6:


//--------------------- .nv.compat                --------------------------
	.section	.nv.compat,"",@"SHT_CUDA_COMPAT_INFO"
	.align	4
        /*0000*/ 	.byte	0x02, 0x09, 0x00, 0x00, 0x02, 0x02, 0x01, 0x00, 0x02, 0x05, 0x05, 0x00, 0x03, 0x07, 0x01, 0x01
        /*0010*/ 	.byte	0x02, 0x03, 0x00, 0x00, 0x02, 0x06, 0x01, 0x00, 0x04, 0x0b, 0x08, 0x00, 0x09, 0x00, 0x00, 0x00
        /*0020*/ 	.byte	0x00, 0x00, 0x00, 0x00


//--------------------- .nv.info._Z12printIndicesv --------------------------
	.section	.nv.info._Z12printIndicesv,"",@"SHT_CUDA_INFO"
	.sectionflags	@""
	.align	4


	//----- nvinfo : EIATTR_CUDA_API_VERSION
	.align		4
        /*0000*/ 	.byte	0x04, 0x37
        /*0002*/ 	.short	(.L_8 - .L_7)
.L_7:
        /*0004*/ 	.word	0x00000082


	//----- nvinfo : EIATTR_SPARSE_MMA_MASK
	.align		4
.L_8:
        /*0008*/ 	.byte	0x03, 0x50
        /*000a*/ 	.short	0x0000


	//----- nvinfo : EIATTR_MAXREG_COUNT
	.align		4
        /*000c*/ 	.byte	0x03, 0x1b
        /*000e*/ 	.short	0x00ff


	//----- nvinfo : EIATTR_EXTERNS
	.align		4
        /*0010*/ 	.byte	0x04, 0x0f
        /*0012*/ 	.short	(.L_10 - .L_9)


	//   ....[0]....
	.align		4
.L_9:
        /*0014*/ 	.word	index@(vprintf)


	//----- nvinfo : EIATTR_MERCURY_ISA_VERSION
	.align		4
.L_10:
        /*0018*/ 	.byte	0x03, 0x5f
        /*001a*/ 	.short	0x0101


	//----- nvinfo : EIATTR_VRC_CTA_INIT_COUNT
	.align		4
        /*001c*/ 	.byte	0x02, 0x4a
	.zero		1
	.zero		1


	//----- nvinfo : EIATTR_SYSCALL_OFFSETS
	.align		4
        /*0020*/ 	.byte	0x04, 0x46
        /*0022*/ 	.short	(.L_12 - .L_11)


	//   ....[0]....
.L_11:
        /*0024*/ 	.word	0x00000140


	//----- nvinfo : EIATTR_EXIT_INSTR_OFFSETS
	.align		4
.L_12:
        /*0028*/ 	.byte	0x04, 0x1c
        /*002a*/ 	.short	(.L_14 - .L_13)


	//   ....[0]....
.L_13:
        /*002c*/ 	.word	0x00000150


	//----- nvinfo : EIATTR_SW_WAR
	.align		4
.L_14:
        /*0030*/ 	.byte	0x04, 0x36
        /*0032*/ 	.short	(.L_16 - .L_15)
.L_15:
        /*0034*/ 	.word	0x00000008
.L_16:


//--------------------- .nv.callgraph             --------------------------
	.section	.nv.callgraph,"",@"SHT_CUDA_CALLGRAPH"
	.align	4
	.sectionentsize	8
	.align		4
        /*0000*/ 	.word	0x00000000
	.align		4
        /*0004*/ 	.word	0xffffffff
	.align		4
        /*0008*/ 	.word	index@(_Z12printIndicesv)
	.align		4
        /*000c*/ 	.word	index@(vprintf)
	.align		4
        /*0010*/ 	.word	0x00000000
	.align		4
        /*0014*/ 	.word	0xfffffffe
	.align		4
        /*0018*/ 	.word	0x00000000
	.align		4
        /*001c*/ 	.word	0xfffffffd
	.align		4
        /*0020*/ 	.word	0x00000000
	.align		4
        /*0024*/ 	.word	0xfffffffc


//--------------------- .nv.constant4             --------------------------
	.section	.nv.constant4,"a",@progbits
	.align	8
	.align		8
.nv.constant4:
        /*0000*/ 	.dword	vprintf
	.align		8
        /*0008*/ 	.dword	$str


//--------------------- .text._Z12printIndicesv   --------------------------
	.section	.text._Z12printIndicesv,"ax",@progbits
	.align	128
        .global         _Z12printIndicesv
        .type           _Z12printIndicesv,@function
        .size           _Z12printIndicesv,(.L_x_2 - _Z12printIndicesv)
        .other          _Z12printIndicesv,@"STO_CUDA_ENTRY STV_DEFAULT"
_Z12printIndicesv:
.text._Z12printIndicesv:
[----:B------:R-:W0:Y:S01]  /*0000*/  LDC R1, c[0x0][0x37c] ;  /* 0x0000df00ff017b82 */ /* 0x000e220000000800 */
[----:B------:R-:W1:Y:S01]  /*0010*/  S2R R3, SR_CTAID.X ;  /* 0x0000000000037919 */ /* 0x000e620000002500 */
[----:B------:R-:W2:Y:S06]  /*0020*/  LDCU UR5, c[0x0][0x2fc] ;  /* 0x00005f80ff0577ac */ /* 0x000eac0008000800 */
[----:B------:R-:W1:Y:S01]  /*0030*/  LDC R11, c[0x0][0x360] ;  /* 0x0000d800ff0b7b82 */ /* 0x000e620000000800 */
[----:B0-----:R-:W-:Y:S01]  /*0040*/  VIADD R1, R1, 0xffffffe8 ;  /* 0xffffffe801017836 */ /* 0x001fe20000000000 */
[----:B------:R-:W1:Y:S01]  /*0050*/  S2R R10, SR_TID.X ;  /* 0x00000000000a7919 */ /* 0x000e620000002100 */
[----:B------:R-:W-:Y:S01]  /*0060*/  MOV R0, 0x0 ;  /* 0x0000000000007802 */ /* 0x000fe20000000f00 */
[----:B------:R-:W0:Y:S04]  /*0070*/  LDCU UR4, c[0x0][0x2f8] ;  /* 0x00005f00ff0477ac */ /* 0x000e280008000800 */
[----:B------:R-:W3:Y:S01]  /*0080*/  LDC R12, c[0x0][0x370] ;  /* 0x0000dc00ff0c7b82 */ /* 0x000ee20000000800 */
[----:B------:R-:W4:Y:S07]  /*0090*/  LDCU.64 UR6, c[0x4][0x8] ;  /* 0x01000100ff0677ac */ /* 0x000f2e0008000a00 */
[----:B------:R5:W5:Y:S01]  /*00a0*/  LDC.64 R8, c[0x4][R0] ;  /* 0x0100000000087b82 */ /* 0x000b620000000a00 */
[----:B0-----:R-:W-:Y:S01]  /*00b0*/  IADD3 R6, P0, PT, R1, UR4, RZ ;  /* 0x0000000401067c10 */ /* 0x001fe2000ff1e0ff */
[----:B----4-:R-:W-:Y:S01]  /*00c0*/  IMAD.U32 R4, RZ, RZ, UR6 ;  /* 0x00000006ff047e24 */ /* 0x010fe2000f8e00ff */
[----:B------:R-:W-:-:S03]  /*00d0*/  MOV R5, UR7 ;  /* 0x0000000700057c02 */ /* 0x000fc60008000f00 */
[----:B--2---:R-:W-:Y:S01]  /*00e0*/  IMAD.X R7, RZ, RZ, UR5, P0 ;  /* 0x00000005ff077e24 */ /* 0x004fe200080e06ff */
[----:B---3--:R0:W-:Y:S01]  /*00f0*/  STL [R1+0x10], R12 ;  /* 0x0000100c01007387 */ /* 0x0081e20000100800 */
[----:B-1----:R-:W-:-:S03]  /*0100*/  IMAD R2, R3, R11, R10 ;  /* 0x0000000b03027224 */ /* 0x002fc600078e020a */
[----:B------:R0:W-:Y:S04]  /*0110*/  STL.64 [R1+0x8], R10 ;  /* 0x0000080a01007387 */ /* 0x0001e80000100a00 */
[----:B-----5:R0:W-:Y:S02]  /*0120*/  STL.64 [R1], R2 ;  /* 0x0000000201007387 */ /* 0x0201e40000100a00 */
[----:B------:R-:W-:-:S07]  /*0130*/  LEPC R20, `(.L_x_0) ;  /* 0x000000001014794e */ /* 0x000fce0000000000 */
[----:B0-----:R-:W-:Y:S05]  /*0140*/  CALL.ABS.NOINC R8 ;  /* 0x0000000008007343 */ /* 0x001fea0003c00000 */
.L_x_0:
[----:B------:R-:W-:Y:S05]  /*0150*/  EXIT ;  /* 0x000000000000794d */ /* 0x000fea0003800000 */
.L_x_1:
[----:B------:R-:W-:-:S00]  /*0160*/  BRA `(.L_x_1) ;  /* 0xfffffffc00fc7947 */ /* 0x000fc0000383ffff */
[----:B------:R-:W-:-:S00]  /*0170*/  NOP ;  /* 0x0000000000007918 */ /* 0x000fc00000000000 */
        /* <DEDUP_REMOVED lines=8> */
.L_x_2:


//--------------------- .nv.global.init           --------------------------
	.section	.nv.global.init,"aw",@progbits
.nv.global.init:
	.type		$str,@object
	.size		$str,(.L_0 - $str)
$str:
        /*0000*/ 	.byte	0x47, 0x6c, 0x6f, 0x62, 0x61, 0x6c, 0x20, 0x54, 0x68, 0x72, 0x65, 0x61, 0x64, 0x20, 0x49, 0x44
        /*0010*/ 	.byte	0x3a, 0x20, 0x25, 0x64, 0x20, 0x7c, 0x20, 0x42, 0x6c, 0x6f, 0x63, 0x6b, 0x49, 0x64, 0x78, 0x2e
        /*0020*/ 	.byte	0x78, 0x3a, 0x20, 0x25, 0x64, 0x20, 0x7c, 0x20, 0x54, 0x68, 0x72, 0x65, 0x61, 0x64, 0x49, 0x64
        /*0030*/ 	.byte	0x78, 0x2e, 0x78, 0x3a, 0x20, 0x25, 0x64, 0x20, 0x7c, 0x20, 0x42, 0x6c, 0x6f, 0x63, 0x6b, 0x44
        /*0040*/ 	.byte	0x69, 0x6d, 0x2e, 0x78, 0x3a, 0x20, 0x25, 0x64, 0x20, 0x7c, 0x20, 0x47, 0x72, 0x69, 0x64, 0x44
        /*0050*/ 	.byte	0x69, 0x6d, 0x2e, 0x78, 0x3a, 0x20, 0x25, 0x64, 0x0a, 0x00
.L_0:


//--------------------- .nv.shared.reserved.0     --------------------------
	.section	.nv.shared.reserved.0,"aw",@nobits
	.weak		__nv_reservedSMEM_offset_0_alias
	.size		__nv_reservedSMEM_offset_0_alias, 0, 64
	.other		__nv_reservedSMEM_offset_0_alias,@"STO_CUDA_RESERVED_SHARED STV_DEFAULT"
__nv_reservedSMEM_offset_0_alias:
	.zero		0
	.zero		64


//--------------------- .nv.constant0._Z12printIndicesv --------------------------
	.section	.nv.constant0._Z12printIndicesv,"a",@progbits
	.sectionflags	@""
	.align	4
.nv.constant0._Z12printIndicesv:
	.zero		896


//--------------------- SYMBOLS --------------------------

	.type		.nv.reservedSmem.offset0,@object
	.size		.nv.reservedSmem.offset0,0x4
	.type		vprintf,@function
